	.headerflags	@"EF_CUDA_TEXMODE_UNIFIED EF_CUDA_64BIT_ADDRESS EF_CUDA_ACCELERATORS EF_CUDA_SM90 EF_CUDA_VIRTUAL_SM(EF_CUDA_SM90)"
	.elftype	@"ET_EXEC"


//--------------------- .nv.info                  --------------------------
	.section	.nv.info,"",@"SHT_CUDA_INFO"
	.align	4


	//----- nvinfo : EIATTR_REGCOUNT
	.align		4
        /*0000*/ 	.byte	0x04, 0x2f
        /*0002*/ 	.short	(.L_1 - .L_0)
	.align		4
.L_0:
        /*0004*/ 	.word	index@(triton_poi_fused_mean_sum_48)
        /*0008*/ 	.word	0x0000001a


	//----- nvinfo : EIATTR_MIN_STACK_SIZE
	.align		4
.L_1:
        /*000c*/ 	.byte	0x04, 0x12
        /*000e*/ 	.short	(.L_3 - .L_2)
	.align		4
.L_2:
        /*0010*/ 	.word	index@(triton_poi_fused_mean_sum_48)
        /*0014*/ 	.word	0x00000000


	//----- nvinfo : EIATTR_FRAME_SIZE
	.align		4
.L_3:
        /*0018*/ 	.byte	0x04, 0x11
        /*001a*/ 	.short	(.L_5 - .L_4)
	.align		4
.L_4:
        /*001c*/ 	.word	index@(triton_poi_fused_mean_sum_48)
        /*0020*/ 	.word	0x00000000


	//----- nvinfo : EIATTR_MIN_STACK_SIZE
	.align		4
.L_5:
        /*0024*/ 	.byte	0x04, 0x12
        /*0026*/ 	.short	(.L_7 - .L_6)
	.align		4
.L_6:
        /*0028*/ 	.word	index@(triton_poi_fused_mean_sum_48)
        /*002c*/ 	.word	0x00000000
.L_7:


//--------------------- .nv.info.triton_poi_fused_mean_sum_48 --------------------------
	.section	.nv.info.triton_poi_fused_mean_sum_48,"",@"SHT_CUDA_INFO"
	.sectionflags	@""
	.align	4


	//----- nvinfo : EIATTR_CUDA_API_VERSION
	.align		4
        /*0000*/ 	.byte	0x04, 0x37
        /*0002*/ 	.short	(.L_9 - .L_8)
.L_8:
        /*0004*/ 	.word	0x0000007c


	//----- nvinfo : EIATTR_KPARAM_INFO
	.align		4
.L_9:
        /*0008*/ 	.byte	0x04, 0x17
        /*000a*/ 	.short	(.L_11 - .L_10)
.L_10:
        /*000c*/ 	.word	0x00000000
        /*0010*/ 	.short	0x0002
        /*0012*/ 	.short	0x0010
        /*0014*/ 	.byte	0x00, 0xf0, 0x11, 0x00


	//----- nvinfo : EIATTR_KPARAM_INFO
	.align		4
.L_11:
        /*0018*/ 	.byte	0x04, 0x17
        /*001a*/ 	.short	(.L_13 - .L_12)
.L_12:
        /*001c*/ 	.word	0x00000000
        /*0020*/ 	.short	0x0001
        /*0022*/ 	.short	0x0008
        /*0024*/ 	.byte	0x00, 0xf4, 0x21, 0x00


	//----- nvinfo : EIATTR_KPARAM_INFO
	.align		4
.L_13:
        /*0028*/ 	.byte	0x04, 0x17
        /*002a*/ 	.short	(.L_15 - .L_14)
.L_14:
        /*002c*/ 	.word	0x00000000
        /*0030*/ 	.short	0x0000
        /*0032*/ 	.short	0x0000
        /*0034*/ 	.byte	0x00, 0xf4, 0x21, 0x00


	//----- nvinfo : EIATTR_SPARSE_MMA_MASK
	.align		4
.L_15:
        /*0038*/ 	.byte	0x03, 0x50
        /*003a*/ 	.short	0x0000


	//----- nvinfo : EIATTR_MAXREG_COUNT
	.align		4
        /*003c*/ 	.byte	0x03, 0x1b
        /*003e*/ 	.short	0x00ff


	//----- nvinfo : EIATTR_EXIT_INSTR_OFFSETS
	.align		4
        /*0040*/ 	.byte	0x04, 0x1c
        /*0042*/ 	.short	(.L_17 - .L_16)


	//   ....[0]....
.L_16:
        /*0044*/ 	.word	0x00000380


	//----- nvinfo : EIATTR_REQNTID
	.align		4
.L_17:
        /*0048*/ 	.byte	0x04, 0x10
        /*004a*/ 	.short	(.L_19 - .L_18)
.L_18:
        /*004c*/ 	.word	0x00000080
        /*0050*/ 	.word	0x00000001
        /*0054*/ 	.word	0x00000001


	//----- nvinfo : EIATTR_CBANK_PARAM_SIZE
	.align		4
.L_19:
        /*0058*/ 	.byte	0x03, 0x19
        /*005a*/ 	.short	0x0014


	//----- nvinfo : EIATTR_PARAM_CBANK
	.align		4
        /*005c*/ 	.byte	0x04, 0x0a
        /*005e*/ 	.short	(.L_21 - .L_20)
	.align		4
.L_20:
        /*0060*/ 	.word	index@(.nv.constant0.triton_poi_fused_mean_sum_48)
        /*0064*/ 	.short	0x0210
        /*0066*/ 	.short	0x0014


	//----- nvinfo : EIATTR_SW_WAR
	.align		4
.L_21:
        /*0068*/ 	.byte	0x04, 0x36
        /*006a*/ 	.short	(.L_23 - .L_22)
.L_22:
        /*006c*/ 	.word	0x00000008
.L_23:


//--------------------- .nv.callgraph             --------------------------
	.section	.nv.callgraph,"",@"SHT_CUDA_CALLGRAPH"
	.align	4
	.sectionentsize	8
	.align		4
        /*0000*/ 	.word	0x00000000
	.align		4
        /*0004*/ 	.word	0xffffffff
	.align		4
        /*0008*/ 	.word	0x00000000
	.align		4
        /*000c*/ 	.word	0xfffffffe
	.align		4
        /*0010*/ 	.word	0x00000000
	.align		4
        /*0014*/ 	.word	0xfffffffd
	.align		4
        /*0018*/ 	.word	0x00000000
	.align		4
        /*001c*/ 	.word	0xfffffffc


//--------------------- .text.triton_poi_fused_mean_sum_48 --------------------------
	.section	.text.triton_poi_fused_mean_sum_48,"ax",@progbits
	.align	128
        .global         triton_poi_fused_mean_sum_48
        .type           triton_poi_fused_mean_sum_48,@function
        .size           triton_poi_fused_mean_sum_48,(.L_x_1 - triton_poi_fused_mean_sum_48)
        .other          triton_poi_fused_mean_sum_48,@"STO_CUDA_ENTRY STV_DEFAULT"
triton_poi_fused_mean_sum_48:
.text.triton_poi_fused_mean_sum_48:
[----:B------:R-:W-:Y:S01]  /*0000*/  LDC R1, c[0x0][0x28] ;  /* 0x00000a00ff017b82 */ /* 0x000fe20000000800 */
[----:B------:R-:W1:Y:S07]  /*0010*/  S2R R0, SR_TID.X ;  /* 0x0000000000007919 */ /* 0x000e6e0000002100 */
[----:B------:R-:W2:Y:S01]  /*0020*/  LDC.64 R6, c[0x0][0x210] ;  /* 0x00008400ff067b82 */ /* 0x000ea20000000a00 */
[----:B------:R-:W-:Y:S01]  /*0030*/  ULDC.64 UR4, c[0x0][0x208] ;  /* 0x0000820000047ab9 */ /* 0x000fe20000000a00 */
[----:B------:R-:W3:Y:S01]  /*0040*/  S2R R3, SR_CTAID.X ;  /* 0x0000000000037919 */ /* 0x000ee20000002500 */
[----:B-1----:R-:W-:-:S04]  /*0050*/  SHF.L.U32 R0, R0, 0x1, RZ ;  /* 0x0000000100007819 */ /* 0x002fc800000006ff */
[----:B------:R-:W-:-:S04]  /*0060*/  LOP3.LUT R0, R0, 0xfe, RZ, 0xc0, !PT ;  /* 0x000000fe00007812 */ /* 0x000fc800078ec0ff */
[----:B---3--:R-:W-:-:S04]  /*0070*/  LEA R0, R3, R0, 0x8 ;  /* 0x0000000003007211 */ /* 0x008fc800078e40ff */
[----:B------:R-:W-:-:S04]  /*0080*/  SHF.R.S32.HI R3, RZ, 0x1f, R0 ;  /* 0x0000001fff037819 */ /* 0x000fc80000011400 */
[----:B------:R-:W-:-:S04]  /*0090*/  LEA.HI R3, R3, R0, RZ, 0xb ;  /* 0x0000000003037211 */ /* 0x000fc800078f58ff */
[C---:B------:R-:W-:Y:S02]  /*00a0*/  SHF.L.U32 R2, R3.reuse, 0x2, RZ ;  /* 0x0000000203027819 */ /* 0x040fe400000006ff */
[----:B------:R-:W-:Y:S02]  /*00b0*/  LOP3.LUT R15, R3, 0xfffff800, RZ, 0xc0, !PT ;  /* 0xfffff800030f7812 */ /* 0x000fe400078ec0ff */
[----:B------:R-:W-:-:S04]  /*00c0*/  LOP3.LUT R2, R2, 0xffffe000, RZ, 0xc0, !PT ;  /* 0xffffe00002027812 */ /* 0x000fc800078ec0ff */
[----:B------:R-:W-:-:S04]  /*00d0*/  IADD3 R15, R2, R0, -R15 ;  /* 0x00000000020f7210 */ /* 0x000fc80007ffe80f */
[----:B------:R-:W-:Y:S01]  /*00e0*/  IADD3 R5, R15, 0x8000, RZ ;  /* 0x000080000f057810 */ /* 0x000fe20007ffe0ff */
[--C-:B--2---:R-:W-:Y:S01]  /*00f0*/  IMAD.WIDE R2, R15, 0x4, R6.reuse ;  /* 0x000000040f027825 */ /* 0x104fe200078e0206 */
[----:B------:R-:W-:Y:S02]  /*0100*/  IADD3 R9, R15, 0x800, RZ ;  /* 0x000008000f097810 */ /* 0x000fe40007ffe0ff */
[----:B------:R-:W-:Y:S01]  /*0110*/  IADD3 R11, R15, 0x8800, RZ ;  /* 0x000088000f0b7810 */ /* 0x000fe20007ffe0ff */
[--C-:B------:R-:W-:Y:S01]  /*0120*/  IMAD.WIDE R4, R5, 0x4, R6.reuse ;  /* 0x0000000405047825 */ /* 0x100fe200078e0206 */
[----:B------:R-:W-:Y:S01]  /*0130*/  IADD3 R13, R15, 0x1000, RZ ;  /* 0x000010000f0d7810 */ /* 0x000fe20007ffe0ff */
[----:B------:R-:W2:Y:S01]  /*0140*/  LDG.E.64 R2, desc[UR4][R2.64] ;  /* 0x0000000402027981 */ /* 0x000ea2000c1e1b00 */
[----:B------:R-:W-:Y:S01]  /*0150*/  IADD3 R21, R15, 0x9000, RZ ;  /* 0x000090000f157810 */ /* 0x000fe20007ffe0ff */
[--C-:B------:R-:W-:Y:S01]  /*0160*/  IMAD.WIDE R8, R9, 0x4, R6.reuse ;  /* 0x0000000409087825 */ /* 0x100fe200078e0206 */
[----:B------:R-:W-:Y:S01]  /*0170*/  IADD3 R19, R15, 0x9800, RZ ;  /* 0x000098000f137810 */ /* 0x000fe20007ffe0ff */
[----:B------:R-:W2:Y:S01]  /*0180*/  LDG.E.64 R4, desc[UR4][R4.64] ;  /* 0x0000000404047981 */ /* 0x000ea2000c1e1b00 */
[----:B------:R-:W-:Y:S01]  /*0190*/  IADD3 R17, R15, 0x1800, RZ ;  /* 0x000018000f117810 */ /* 0x000fe20007ffe0ff */
[----:B------:R-:W-:-:S02]  /*01a0*/  IMAD.WIDE R10, R11, 0x4, R6 ;  /* 0x000000040b0a7825 */ /* 0x000fc400078e0206 */
[----:B------:R-:W3:Y:S02]  /*01b0*/  LDG.E.64 R8, desc[UR4][R8.64] ;  /* 0x0000000408087981 */ /* 0x000ee4000c1e1b00 */
[--C-:B------:R-:W-:Y:S02]  /*01c0*/  IMAD.WIDE R12, R13, 0x4, R6.reuse ;  /* 0x000000040d0c7825 */ /* 0x100fe400078e0206 */
[----:B------:R-:W3:Y:S02]  /*01d0*/  LDG.E.64 R10, desc[UR4][R10.64] ;  /* 0x000000040a0a7981 */ /* 0x000ee4000c1e1b00 */
[--C-:B------:R-:W-:Y:S02]  /*01e0*/  IMAD.WIDE R20, R21, 0x4, R6.reuse ;  /* 0x0000000415147825 */ /* 0x100fe400078e0206 */
[----:B------:R-:W4:Y:S02]  /*01f0*/  LDG.E.64 R12, desc[UR4][R12.64] ;  /* 0x000000040c0c7981 */ /* 0x000f24000c1e1b00 */
[----:B------:R-:W-:-:S02]  /*0200*/  IMAD.WIDE R18, R19, 0x4, R6 ;  /* 0x0000000413127825 */ /* 0x000fc400078e0206 */
[----:B------:R-:W4:Y:S02]  /*0210*/  LDG.E.64 R14, desc[UR4][R20.64] ;  /* 0x00000004140e7981 */ /* 0x000f24000c1e1b00 */
[----:B------:R-:W-:Y:S02]  /*0220*/  IMAD.WIDE R22, R17, 0x4, R6 ;  /* 0x0000000411167825 */ /* 0x000fe400078e0206 */
[----:B------:R-:W5:Y:S01]  /*0230*/  LDG.E.64 R18, desc[UR4][R18.64] ;  /* 0x0000000412127981 */ /* 0x000f62000c1e1b00 */
[----:B------:R-:W1:Y:S03]  /*0240*/  LDC.64 R16, c[0x0][0x218] ;  /* 0x00008600ff107b82 */ /* 0x000e660000000a00 */
[----:B------:R-:W5:Y:S01]  /*0250*/  LDG.E.64 R6, desc[UR4][R22.64] ;  /* 0x0000000416067981 */ /* 0x000f62000c1e1b00 */
[----:B-1----:R-:W-:-:S04]  /*0260*/  IMAD.WIDE R16, R0, 0x4, R16 ;  /* 0x0000000400107825 */ /* 0x002fc800078e0210 */
[----:B--2---:R-:W-:Y:S01]  /*0270*/  FADD R5, R3, R5 ;  /* 0x0000000503057221 */ /* 0x004fe20000000000 */
[----:B------:R-:W-:Y:S01]  /*0280*/  FADD R2, R2, R4 ;  /* 0x0000000402027221 */ /* 0x000fe20000000000 */
[----:B---3--:R-:W-:Y:S01]  /*0290*/  FADD R3, R8, R10 ;  /* 0x0000000a08037221 */ /* 0x008fe20000000000 */
[----:B------:R-:W-:-:S03]  /*02a0*/  FADD R4, R9, R11 ;  /* 0x0000000b09047221 */ /* 0x000fc60000000000 */
[----:B------:R-:W-:Y:S01]  /*02b0*/  FADD R2, R2, R3 ;  /* 0x0000000302027221 */ /* 0x000fe20000000000 */
[----:B------:R-:W-:Y:S01]  /*02c0*/  FADD R4, R5, R4 ;  /* 0x0000000405047221 */ /* 0x000fe20000000000 */
[----:B----4-:R-:W-:Y:S01]  /*02d0*/  FADD R3, R12, R14 ;  /* 0x0000000e0c037221 */ /* 0x010fe20000000000 */
[----:B------:R-:W-:-:S03]  /*02e0*/  FADD R13, R13, R15 ;  /* 0x0000000f0d0d7221 */ /* 0x000fc60000000000 */
[----:B------:R-:W-:Y:S01]  /*02f0*/  FADD R3, R2, R3 ;  /* 0x0000000302037221 */ /* 0x000fe20000000000 */
[----:B------:R-:W-:Y:S01]  /*0300*/  FADD R4, R4, R13 ;  /* 0x0000000d04047221 */ /* 0x000fe20000000000 */
[----:B-----5:R-:W-:Y:S01]  /*0310*/  FADD R6, R6, R18 ;  /* 0x0000001206067221 */ /* 0x020fe20000000000 */
[----:B------:R-:W-:-:S03]  /*0320*/  FADD R7, R7, R19 ;  /* 0x0000001307077221 */ /* 0x000fc60000000000 */
[----:B------:R-:W-:Y:S01]  /*0330*/  FADD R3, R6, R3 ;  /* 0x0000000306037221 */ /* 0x000fe20000000000 */
[----:B------:R-:W-:-:S03]  /*0340*/  FADD R4, R7, R4 ;  /* 0x0000000407047221 */ /* 0x000fc60000000000 */
[----:B------:R-:W-:Y:S01]  /*0350*/  FMUL R2, R3, 0.25 ;  /* 0x3e80000003027820 */ /* 0x000fe20000400000 */
[----:B------:R-:W-:-:S05]  /*0360*/  FMUL R3, R4, 0.25 ;  /* 0x3e80000004037820 */ /* 0x000fca0000400000 */
[----:B------:R-:W-:Y:S01]  /*0370*/  STG.E.64 desc[UR4][R16.64], R2 ;  /* 0x0000000210007986 */ /* 0x000fe2000c101b04 */
[----:B------:R-:W-:Y:S05]  /*0380*/  EXIT ;  /* 0x000000000000794d */ /* 0x000fea0003800000 */
.L_x_0:
[----:B------:R-:W-:-:S00]  /*0390*/  BRA `(.L_x_0) ;  /* 0xfffffffc00fc7947 */ /* 0x000fc0000383ffff */
[----:B------:R-:W-:-:S00]  /*03a0*/  NOP ;  /* 0x0000000000007918 */ /* 0x000fc00000000000 */
        /* <DEDUP_REMOVED lines=13> */
.L_x_1:


//--------------------- .nv.constant0.triton_poi_fused_mean_sum_48 --------------------------
	.section	.nv.constant0.triton_poi_fused_mean_sum_48,"a",@progbits
	.sectionflags	@""
	.align	4
.nv.constant0.triton_poi_fused_mean_sum_48:
	.zero		548
